	.headerflags	@"EF_CUDA_TEXMODE_UNIFIED EF_CUDA_64BIT_ADDRESS EF_CUDA_ACCELERATORS EF_CUDA_SM90 EF_CUDA_VIRTUAL_SM(EF_CUDA_SM90)"
	.elftype	@"ET_EXEC"


//--------------------- .nv.info                  --------------------------
	.section	.nv.info,"",@"SHT_CUDA_INFO"
	.align	4


	//----- nvinfo : EIATTR_REGCOUNT
	.align		4
        /*0000*/ 	.byte	0x04, 0x2f
        /*0002*/ 	.short	(.L_3 - .L_2)
	.align		4
.L_2:
        /*0004*/ 	.word	index@(triton_poi_fused__native_batch_norm_legit_no_training__unsafe_index_add_mul_relu_sub_33)
        /*0008*/ 	.word	0x00000022


	//----- nvinfo : EIATTR_MIN_STACK_SIZE
	.align		4
.L_3:
        /*000c*/ 	.byte	0x04, 0x12
        /*000e*/ 	.short	(.L_5 - .L_4)
	.align		4
.L_4:
        /*0010*/ 	.word	index@(triton_poi_fused__native_batch_norm_legit_no_training__unsafe_index_add_mul_relu_sub_33)
        /*0014*/ 	.word	0x00000000


	//----- nvinfo : EIATTR_FRAME_SIZE
	.align		4
.L_5:
        /*0018*/ 	.byte	0x04, 0x11
        /*001a*/ 	.short	(.L_7 - .L_6)
	.align		4
.L_6:
        /*001c*/ 	.word	index@(triton_poi_fused__native_batch_norm_legit_no_training__unsafe_index_add_mul_relu_sub_33)
        /*0020*/ 	.word	0x00000000


	//----- nvinfo : EIATTR_MIN_STACK_SIZE
	.align		4
.L_7:
        /*0024*/ 	.byte	0x04, 0x12
        /*0026*/ 	.short	(.L_9 - .L_8)
	.align		4
.L_8:
        /*0028*/ 	.word	index@(triton_poi_fused__native_batch_norm_legit_no_training__unsafe_index_add_mul_relu_sub_33)
        /*002c*/ 	.word	0x00000000
.L_9:


//--------------------- .nv.info.triton_poi_fused__native_batch_norm_legit_no_training__unsafe_index_add_mul_relu_sub_33 --------------------------
	.section	.nv.info.triton_poi_fused__native_batch_norm_legit_no_training__unsafe_index_add_mul_relu_sub_33,"",@"SHT_CUDA_INFO"
	.sectionflags	@""
	.align	4


	//----- nvinfo : EIATTR_CUDA_API_VERSION
	.align		4
        /*0000*/ 	.byte	0x04, 0x37
        /*0002*/ 	.short	(.L_11 - .L_10)
.L_10:
        /*0004*/ 	.word	0x0000007c


	//----- nvinfo : EIATTR_KPARAM_INFO
	.align		4
.L_11:
        /*0008*/ 	.byte	0x04, 0x17
        /*000a*/ 	.short	(.L_13 - .L_12)
.L_12:
        /*000c*/ 	.word	0x00000000
        /*0010*/ 	.short	0x001d
        /*0012*/ 	.short	0x00e8
        /*0014*/ 	.byte	0x00, 0xf0, 0x11, 0x00


	//----- nvinfo : EIATTR_KPARAM_INFO
	.align		4
.L_13:
        /*0018*/ 	.byte	0x04, 0x17
        /*001a*/ 	.short	(.L_15 - .L_14)
.L_14:
        /*001c*/ 	.word	0x00000000
        /*0020*/ 	.short	0x001c
        /*0022*/ 	.short	0x00e0
        /*0024*/ 	.byte	0x00, 0xf4, 0x21, 0x00


	//----- nvinfo : EIATTR_KPARAM_INFO
	.align		4
.L_15:
        /*0028*/ 	.byte	0x04, 0x17
        /*002a*/ 	.short	(.L_17 - .L_16)
.L_16:
        /*002c*/ 	.word	0x00000000
        /*0030*/ 	.short	0x001b
        /*0032*/ 	.short	0x00d8
        /*0034*/ 	.byte	0x00, 0xf4, 0x21, 0x00


	//----- nvinfo : EIATTR_KPARAM_INFO
	.align		4
.L_17:
        /*0038*/ 	.byte	0x04, 0x17
        /*003a*/ 	.short	(.L_19 - .L_18)
.L_18:
        /*003c*/ 	.word	0x00000000
        /*0040*/ 	.short	0x001a
        /*0042*/ 	.short	0x00d0
        /*0044*/ 	.byte	0x00, 0xf4, 0x21, 0x00


	//----- nvinfo : EIATTR_KPARAM_INFO
	.align		4
.L_19:
        /*0048*/ 	.byte	0x04, 0x17
        /*004a*/ 	.short	(.L_21 - .L_20)
.L_20:
        /*004c*/ 	.word	0x00000000
        /*0050*/ 	.short	0x0019
        /*0052*/ 	.short	0x00c8
        /*0054*/ 	.byte	0x00, 0xf4, 0x21, 0x00


	//----- nvinfo : EIATTR_KPARAM_INFO
	.align		4
.L_21:
        /*0058*/ 	.byte	0x04, 0x17
        /*005a*/ 	.short	(.L_23 - .L_22)
.L_22:
        /*005c*/ 	.word	0x00000000
        /*0060*/ 	.short	0x0018
        /*0062*/ 	.short	0x00c0
        /*0064*/ 	.byte	0x00, 0xf4, 0x21, 0x00


	//----- nvinfo : EIATTR_KPARAM_INFO
	.align		4
.L_23:
        /*0068*/ 	.byte	0x04, 0x17
        /*006a*/ 	.short	(.L_25 - .L_24)
.L_24:
        /*006c*/ 	.word	0x00000000
        /*0070*/ 	.short	0x0017
        /*0072*/ 	.short	0x00b8
        /*0074*/ 	.byte	0x00, 0xf4, 0x21, 0x00


	//----- nvinfo : EIATTR_KPARAM_INFO
	.align		4
.L_25:
        /*0078*/ 	.byte	0x04, 0x17
        /*007a*/ 	.short	(.L_27 - .L_26)
.L_26:
        /*007c*/ 	.word	0x00000000
        /*0080*/ 	.short	0x0016
        /*0082*/ 	.short	0x00b0
        /*0084*/ 	.byte	0x00, 0xf4, 0x21, 0x00


	//----- nvinfo : EIATTR_KPARAM_INFO
	.align		4
.L_27:
        /*0088*/ 	.byte	0x04, 0x17
        /*008a*/ 	.short	(.L_29 - .L_28)
.L_28:
        /*008c*/ 	.word	0x00000000
        /*0090*/ 	.short	0x0015
        /*0092*/ 	.short	0x00a8
        /*0094*/ 	.byte	0x00, 0xf4, 0x21, 0x00


	//----- nvinfo : EIATTR_KPARAM_INFO
	.align		4
.L_29:
        /*0098*/ 	.byte	0x04, 0x17
        /*009a*/ 	.short	(.L_31 - .L_30)
.L_30:
        /*009c*/ 	.word	0x00000000
        /*00a0*/ 	.short	0x0014
        /*00a2*/ 	.short	0x00a0
        /*00a4*/ 	.byte	0x00, 0xf4, 0x21, 0x00


	//----- nvinfo : EIATTR_KPARAM_INFO
	.align		4
.L_31:
        /*00a8*/ 	.byte	0x04, 0x17
        /*00aa*/ 	.short	(.L_33 - .L_32)
.L_32:
        /*00ac*/ 	.word	0x00000000
        /*00b0*/ 	.short	0x0013
        /*00b2*/ 	.short	0x0098
        /*00b4*/ 	.byte	0x00, 0xf4, 0x21, 0x00


	//----- nvinfo : EIATTR_KPARAM_INFO
	.align		4
.L_33:
        /*00b8*/ 	.byte	0x04, 0x17
        /*00ba*/ 	.short	(.L_35 - .L_34)
.L_34:
        /*00bc*/ 	.word	0x00000000
        /*00c0*/ 	.short	0x0012
        /*00c2*/ 	.short	0x0090
        /*00c4*/ 	.byte	0x00, 0xf4, 0x21, 0x00


	//----- nvinfo : EIATTR_KPARAM_INFO
	.align		4
.L_35:
        /*00c8*/ 	.byte	0x04, 0x17
        /*00ca*/ 	.short	(.L_37 - .L_36)
.L_36:
        /*00cc*/ 	.word	0x00000000
        /*00d0*/ 	.short	0x0011
        /*00d2*/ 	.short	0x0088
        /*00d4*/ 	.byte	0x00, 0xf4, 0x21, 0x00


	//----- nvinfo : EIATTR_KPARAM_INFO
	.align		4
.L_37:
        /*00d8*/ 	.byte	0x04, 0x17
        /*00da*/ 	.short	(.L_39 - .L_38)
.L_38:
        /*00dc*/ 	.word	0x00000000
        /*00e0*/ 	.short	0x0010
        /*00e2*/ 	.short	0x0080
        /*00e4*/ 	.byte	0x00, 0xf4, 0x21, 0x00


	//----- nvinfo : EIATTR_KPARAM_INFO
	.align		4
.L_39:
        /*00e8*/ 	.byte	0x04, 0x17
        /*00ea*/ 	.short	(.L_41 - .L_40)
.L_40:
        /*00ec*/ 	.word	0x00000000
        /*00f0*/ 	.short	0x000f
        /*00f2*/ 	.short	0x0078
        /*00f4*/ 	.byte	0x00, 0xf4, 0x21, 0x00


	//----- nvinfo : EIATTR_KPARAM_INFO
	.align		4
.L_41:
        /*00f8*/ 	.byte	0x04, 0x17
        /*00fa*/ 	.short	(.L_43 - .L_42)
.L_42:
        /*00fc*/ 	.word	0x00000000
        /*0100*/ 	.short	0x000e
        /*0102*/ 	.short	0x0070
        /*0104*/ 	.byte	0x00, 0xf4, 0x21, 0x00


	//----- nvinfo : EIATTR_KPARAM_INFO
	.align		4
.L_43:
        /*0108*/ 	.byte	0x04, 0x17
        /*010a*/ 	.short	(.L_45 - .L_44)
.L_44:
        /*010c*/ 	.word	0x00000000
        /*0110*/ 	.short	0x000d
        /*0112*/ 	.short	0x0068
        /*0114*/ 	.byte	0x00, 0xf4, 0x21, 0x00


	//----- nvinfo : EIATTR_KPARAM_INFO
	.align		4
.L_45:
        /*0118*/ 	.byte	0x04, 0x17
        /*011a*/ 	.short	(.L_47 - .L_46)
.L_46:
        /*011c*/ 	.word	0x00000000
        /*0120*/ 	.short	0x000c
        /*0122*/ 	.short	0x0060
        /*0124*/ 	.byte	0x00, 0xf4, 0x21, 0x00


	//----- nvinfo : EIATTR_KPARAM_INFO
	.align		4
.L_47:
        /*0128*/ 	.byte	0x04, 0x17
        /*012a*/ 	.short	(.L_49 - .L_48)
.L_48:
        /*012c*/ 	.word	0x00000000
        /*0130*/ 	.short	0x000b
        /*0132*/ 	.short	0x0058
        /*0134*/ 	.byte	0x00, 0xf4, 0x21, 0x00


	//----- nvinfo : EIATTR_KPARAM_INFO
	.align		4
.L_49:
        /*0138*/ 	.byte	0x04, 0x17
        /*013a*/ 	.short	(.L_51 - .L_50)
.L_50:
        /*013c*/ 	.word	0x00000000
        /*0140*/ 	.short	0x000a
        /*0142*/ 	.short	0x0050
        /*0144*/ 	.byte	0x00, 0xf4, 0x21, 0x00


	//----- nvinfo : EIATTR_KPARAM_INFO
	.align		4
.L_51:
        /*0148*/ 	.byte	0x04, 0x17
        /*014a*/ 	.short	(.L_53 - .L_52)
.L_52:
        /*014c*/ 	.word	0x00000000
        /*0150*/ 	.short	0x0009
        /*0152*/ 	.short	0x0048
        /*0154*/ 	.byte	0x00, 0xf4, 0x21, 0x00


	//----- nvinfo : EIATTR_KPARAM_INFO
	.align		4
.L_53:
        /*0158*/ 	.byte	0x04, 0x17
        /*015a*/ 	.short	(.L_55 - .L_54)
.L_54:
        /*015c*/ 	.word	0x00000000
        /*0160*/ 	.short	0x0008
        /*0162*/ 	.short	0x0040
        /*0164*/ 	.byte	0x00, 0xf4, 0x21, 0x00


	//----- nvinfo : EIATTR_KPARAM_INFO
	.align		4
.L_55:
        /*0168*/ 	.byte	0x04, 0x17
        /*016a*/ 	.short	(.L_57 - .L_56)
.L_56:
        /*016c*/ 	.word	0x00000000
        /*0170*/ 	.short	0x0007
        /*0172*/ 	.short	0x0038
        /*0174*/ 	.byte	0x00, 0xf4, 0x21, 0x00


	//----- nvinfo : EIATTR_KPARAM_INFO
	.align		4
.L_57:
        /*0178*/ 	.byte	0x04, 0x17
        /*017a*/ 	.short	(.L_59 - .L_58)
.L_58:
        /*017c*/ 	.word	0x00000000
        /*0180*/ 	.short	0x0006
        /*0182*/ 	.short	0x0030
        /*0184*/ 	.byte	0x00, 0xf4, 0x21, 0x00


	//----- nvinfo : EIATTR_KPARAM_INFO
	.align		4
.L_59:
        /*0188*/ 	.byte	0x04, 0x17
        /*018a*/ 	.short	(.L_61 - .L_60)
.L_60:
        /*018c*/ 	.word	0x00000000
        /*0190*/ 	.short	0x0005
        /*0192*/ 	.short	0x0028
        /*0194*/ 	.byte	0x00, 0xf4, 0x21, 0x00


	//----- nvinfo : EIATTR_KPARAM_INFO
	.align		4
.L_61:
        /*0198*/ 	.byte	0x04, 0x17
        /*019a*/ 	.short	(.L_63 - .L_62)
.L_62:
        /*019c*/ 	.word	0x00000000
        /*01a0*/ 	.short	0x0004
        /*01a2*/ 	.short	0x0020
        /*01a4*/ 	.byte	0x00, 0xf4, 0x21, 0x00


	//----- nvinfo : EIATTR_KPARAM_INFO
	.align		4
.L_63:
        /*01a8*/ 	.byte	0x04, 0x17
        /*01aa*/ 	.short	(.L_65 - .L_64)
.L_64:
        /*01ac*/ 	.word	0x00000000
        /*01b0*/ 	.short	0x0003
        /*01b2*/ 	.short	0x0018
        /*01b4*/ 	.byte	0x00, 0xf4, 0x21, 0x00


	//----- nvinfo : EIATTR_KPARAM_INFO
	.align		4
.L_65:
        /*01b8*/ 	.byte	0x04, 0x17
        /*01ba*/ 	.short	(.L_67 - .L_66)
.L_66:
        /*01bc*/ 	.word	0x00000000
        /*01c0*/ 	.short	0x0002
        /*01c2*/ 	.short	0x0010
        /*01c4*/ 	.byte	0x00, 0xf4, 0x21, 0x00


	//----- nvinfo : EIATTR_KPARAM_INFO
	.align		4
.L_67:
        /*01c8*/ 	.byte	0x04, 0x17
        /*01ca*/ 	.short	(.L_69 - .L_68)
.L_68:
        /*01cc*/ 	.word	0x00000000
        /*01d0*/ 	.short	0x0001
        /*01d2*/ 	.short	0x0008
        /*01d4*/ 	.byte	0x00, 0xf4, 0x21, 0x00


	//----- nvinfo : EIATTR_KPARAM_INFO
	.align		4
.L_69:
        /*01d8*/ 	.byte	0x04, 0x17
        /*01da*/ 	.short	(.L_71 - .L_70)
.L_70:
        /*01dc*/ 	.word	0x00000000
        /*01e0*/ 	.short	0x0000
        /*01e2*/ 	.short	0x0000
        /*01e4*/ 	.byte	0x00, 0xf4, 0x21, 0x00


	//----- nvinfo : EIATTR_SPARSE_MMA_MASK
	.align		4
.L_71:
        /*01e8*/ 	.byte	0x03, 0x50
        /*01ea*/ 	.short	0x0000


	//----- nvinfo : EIATTR_MAXREG_COUNT
	.align		4
        /*01ec*/ 	.byte	0x03, 0x1b
        /*01ee*/ 	.short	0x00ff


	//----- nvinfo : EIATTR_EXIT_INSTR_OFFSETS
	.align		4
        /*01f0*/ 	.byte	0x04, 0x1c
        /*01f2*/ 	.short	(.L_73 - .L_72)


	//   ....[0]....
.L_72:
        /*01f4*/ 	.word	0x00001090


	//----- nvinfo : EIATTR_REQNTID
	.align		4
.L_73:
        /*01f8*/ 	.byte	0x04, 0x10
        /*01fa*/ 	.short	(.L_75 - .L_74)
.L_74:
        /*01fc*/ 	.word	0x00000080
        /*0200*/ 	.word	0x00000001
        /*0204*/ 	.word	0x00000001


	//----- nvinfo : EIATTR_CBANK_PARAM_SIZE
	.align		4
.L_75:
        /*0208*/ 	.byte	0x03, 0x19
        /*020a*/ 	.short	0x00ec


	//----- nvinfo : EIATTR_PARAM_CBANK
	.align		4
        /*020c*/ 	.byte	0x04, 0x0a
        /*020e*/ 	.short	(.L_77 - .L_76)
	.align		4
.L_76:
        /*0210*/ 	.word	index@(.nv.constant0.triton_poi_fused__native_batch_norm_legit_no_training__unsafe_index_add_mul_relu_sub_33)
        /*0214*/ 	.short	0x0210
        /*0216*/ 	.short	0x00ec


	//----- nvinfo : EIATTR_SW_WAR
	.align		4
.L_77:
        /*0218*/ 	.byte	0x04, 0x36
        /*021a*/ 	.short	(.L_79 - .L_78)
.L_78:
        /*021c*/ 	.word	0x00000008
.L_79:


//--------------------- .nv.callgraph             --------------------------
	.section	.nv.callgraph,"",@"SHT_CUDA_CALLGRAPH"
	.align	4
	.sectionentsize	8
	.align		4
        /*0000*/ 	.word	0x00000000
	.align		4
        /*0004*/ 	.word	0xffffffff
	.align		4
        /*0008*/ 	.word	0x00000000
	.align		4
        /*000c*/ 	.word	0xfffffffe
	.align		4
        /*0010*/ 	.word	0x00000000
	.align		4
        /*0014*/ 	.word	0xfffffffd
	.align		4
        /*0018*/ 	.word	0x00000000
	.align		4
        /*001c*/ 	.word	0xfffffffc


//--------------------- .nv.constant4             --------------------------
	.section	.nv.constant4,"a",@progbits
	.align	8
	.align		8
.nv.constant4:
        /*0000*/ 	.dword	_$_str
	.align		8
        /*0008*/ 	.dword	_$_str_$_2


//--------------------- .text.triton_poi_fused__native_batch_norm_legit_no_training__unsafe_index_add_mul_relu_sub_33 --------------------------
	.section	.text.triton_poi_fused__native_batch_norm_legit_no_training__unsafe_index_add_mul_relu_sub_33,"ax",@progbits
	.align	128
        .global         triton_poi_fused__native_batch_norm_legit_no_training__unsafe_index_add_mul_relu_sub_33
        .type           triton_poi_fused__native_batch_norm_legit_no_training__unsafe_index_add_mul_relu_sub_33,@function
        .size           triton_poi_fused__native_batch_norm_legit_no_training__unsafe_index_add_mul_relu_sub_33,(.L_x_1 - triton_poi_fused__native_batch_norm_legit_no_training__unsafe_index_add_mul_relu_sub_33)
        .other          triton_poi_fused__native_batch_norm_legit_no_training__unsafe_index_add_mul_relu_sub_33,@"STO_CUDA_ENTRY STV_DEFAULT"
triton_poi_fused__native_batch_norm_legit_no_training__unsafe_index_add_mul_relu_sub_33:
.text.triton_poi_fused__native_batch_norm_legit_no_training__unsafe_index_add_mul_relu_sub_33:
[----:B------:R-:W-:Y:S01]  /*0000*/  LDC R1, c[0x0][0x28] ;  /* 0x00000a00ff017b82 */ /* 0x000fe20000000800 */
[----:B------:R-:W1:Y:S07]  /*0010*/  S2R R4, SR_TID.X ;  /* 0x0000000000047919 */ /* 0x000e6e0000002100 */
[----:B------:R-:W2:Y:S01]  /*0020*/  LDC.64 R14, c[0x0][0x250] ;  /* 0x00009400ff0e7b82 */ /* 0x000ea20000000a00 */
[----:B------:R-:W-:Y:S01]  /*0030*/  ULDC.64 UR4, c[0x0][0x208] ;  /* 0x0000820000047ab9 */ /* 0x000fe20000000a00 */
[----:B------:R-:W-:Y:S01]  /*0040*/  ULDC.64 UR6, c[0x0][0x258] ;  /* 0x0000960000067ab9 */ /* 0x000fe20000000a00 */
[----:B------:R-:W3:Y:S05]  /*0050*/  S2R R3, SR_CTAID.X ;  /* 0x0000000000037919 */ /* 0x000eea0000002500 */
[----:B------:R-:W4:Y:S08]  /*0060*/  LDC.64 R6, c[0x0][0x248] ;  /* 0x00009200ff067b82 */ /* 0x000f300000000a00 */
[----:B------:R-:W5:Y:S08]  /*0070*/  LDC.64 R16, c[0x0][0x218] ;  /* 0x00008600ff107b82 */ /* 0x000f700000000a00 */
[----:B------:R-:W2:Y:S01]  /*0080*/  LDC.64 R28, c[0x0][0x230] ;  /* 0x00008c00ff1c7b82 */ /* 0x000ea20000000a00 */
[----:B-1----:R-:W-:-:S02]  /*0090*/  LOP3.LUT R4, R4, 0x7f, RZ, 0xc0, !PT ;  /* 0x0000007f04047812 */ /* 0x002fc400078ec0ff */
[----:B---3--:R-:W-:-:S03]  /*00a0*/  SHF.R.S32.HI R5, RZ, 0x18, R3 ;  /* 0x00000018ff057819 */ /* 0x008fc60000011403 */
[----:B------:R-:W-:Y:S02]  /*00b0*/  IMAD R4, R3, 0x80, R4 ;  /* 0x0000008003047824 */ /* 0x000fe400078e0204 */
[----:B------:R-:W1:Y:S01]  /*00c0*/  LDC.64 R2, c[0x0][0x228] ;  /* 0x00008a00ff027b82 */ /* 0x000e620000000a00 */
[----:B------:R-:W-:-:S04]  /*00d0*/  SGXT R5, R5, 0x1 ;  /* 0x000000010505781a */ /* 0x000fc80000000200 */
[----:B------:R-:W-:-:S04]  /*00e0*/  LEA.HI R5, R5, R4, RZ, 0x8 ;  /* 0x0000000405057211 */ /* 0x000fc800078f40ff */
[----:B------:R-:W-:-:S04]  /*00f0*/  SHF.R.S32.HI R22, RZ, 0x8, R5 ;  /* 0x00000008ff167819 */ /* 0x000fc80000011405 */
[----:B------:R-:W-:-:S04]  /*0100*/  LEA.HI R0, R22, R22, RZ, 0x2 ;  /* 0x0000001616007211 */ /* 0x000fc800078f10ff */
[----:B------:R-:W-:-:S05]  /*0110*/  LOP3.LUT R5, R0, 0xfffffffc, RZ, 0xc0, !PT ;  /* 0xfffffffc00057812 */ /* 0x000fca00078ec0ff */
[----:B------:R-:W-:Y:S01]  /*0120*/  IMAD.IADD R12, R22, 0x1, -R5 ;  /* 0x00000001160c7824 */ /* 0x000fe200078e0a05 */
[----:B------:R-:W-:-:S03]  /*0130*/  SHF.R.S32.HI R5, RZ, 0x1f, R4 ;  /* 0x0000001fff057819 */ /* 0x000fc60000011404 */
[----:B-1----:R-:W-:Y:S01]  /*0140*/  IMAD.WIDE R2, R12, 0x4, R2 ;  /* 0x000000040c027825 */ /* 0x002fe200078e0202 */
[----:B------:R-:W-:-:S04]  /*0150*/  LEA.HI R5, R5, R4, RZ, 0x4 ;  /* 0x0000000405057211 */ /* 0x000fc800078f20ff */
[----:B------:R-:W-:Y:S01]  /*0160*/  SHF.R.S32.HI R11, RZ, 0x4, R5 ;  /* 0x00000004ff0b7819 */ /* 0x000fe20000011405 */
[----:B------:R1:W3:Y:S01]  /*0170*/  LDG.E.EL R0, desc[UR4][R2.64] ;  /* 0x0000000402007981 */ /* 0x0002e2000c2e1900 */
[----:B------:R-:W-:Y:S02]  /*0180*/  LOP3.LUT R13, R5, 0xfffffff0, RZ, 0xc0, !PT ;  /* 0xfffffff0050d7812 */ /* 0x000fe400078ec0ff */
[C---:B------:R-:W-:Y:S02]  /*0190*/  LEA.HI R8, R11.reuse, R11, RZ, 0x4 ;  /* 0x0000000b0b087211 */ /* 0x040fe400078f20ff */
[----:B------:R-:W-:Y:S02]  /*01a0*/  IADD3 R13, R4, -R13, RZ ;  /* 0x8000000d040d7210 */ /* 0x000fe40007ffe0ff */
[----:B------:R-:W-:Y:S01]  /*01b0*/  LOP3.LUT R8, R8, 0xfffffff0, RZ, 0xc0, !PT ;  /* 0xfffffff008087812 */ /* 0x000fe200078ec0ff */
[----:B-1----:R-:W1:Y:S04]  /*01c0*/  LDC.64 R2, c[0x0][0x270] ;  /* 0x00009c00ff027b82 */ /* 0x002e680000000a00 */
[----:B------:R-:W-:-:S02]  /*01d0*/  IMAD.IADD R11, R11, 0x1, -R8 ;  /* 0x000000010b0b7824 */ /* 0x000fc400078e0a08 */
[----:B--2---:R-:W-:Y:S02]  /*01e0*/  IMAD.WIDE R18, R13, 0x8, R14 ;  /* 0x000000080d127825 */ /* 0x004fe400078e020e */
[----:B------:R-:W2:Y:S02]  /*01f0*/  LDC.64 R8, c[0x0][0x220] ;  /* 0x00008800ff087b82 */ /* 0x000ea40000000a00 */
[----:B----4-:R-:W-:Y:S02]  /*0200*/  IMAD.WIDE R6, R11, 0x8, R6 ;  /* 0x000000080b067825 */ /* 0x010fe400078e0206 */
[----:B------:R-:W4:Y:S04]  /*0210*/  LDG.E.EL.64 R18, desc[UR4][R18.64] ;  /* 0x0000000412127981 */ /* 0x000f28000c2e1b00 */
[----:B------:R-:W4:Y:S01]  /*0220*/  LDG.E.EL.64 R6, desc[UR4][R6.64] ;  /* 0x0000000406067981 */ /* 0x000f22000c2e1b00 */
[----:B------:R-:W2:Y:S01]  /*0230*/  LDC.64 R14, c[0x0][0x260] ;  /* 0x00009800ff0e7b82 */ /* 0x000ea20000000a00 */
[----:B-----5:R-:W-:-:S04]  /*0240*/  IMAD.WIDE R24, R4, 0x4, R16 ;  /* 0x0000000404187825 */ /* 0x020fc800078e0210 */
[----:B-1----:R-:W-:Y:S02]  /*0250*/  IMAD.WIDE R20, R11, 0x8, R2 ;  /* 0x000000080b147825 */ /* 0x002fe400078e0202 */
[----:B------:R-:W5:Y:S02]  /*0260*/  LDG.E R2, desc[UR4][R24.64] ;  /* 0x0000000418027981 */ /* 0x000f64000c1e1900 */
[----:B--2---:R-:W-:-:S06]  /*0270*/  IMAD.WIDE R8, R12, 0x4, R8 ;  /* 0x000000040c087825 */ /* 0x004fcc00078e0208 */
[----:B------:R1:W5:Y:S01]  /*0280*/  LDG.E.EL R9, desc[UR4][R8.64] ;  /* 0x0000000408097981 */ /* 0x000362000c2e1900 */
[----:B0-----:R-:W-:-:S03]  /*0290*/  IMAD.WIDE R16, R13, 0x8, R14 ;  /* 0x000000080d107825 */ /* 0x001fc600078e020e */
[----:B------:R-:W2:Y:S04]  /*02a0*/  LDG.E.EL.64 R14, desc[UR4][R20.64] ;  /* 0x00000004140e7981 */ /* 0x000ea8000c2e1b00 */
[----:B------:R-:W2:Y:S01]  /*02b0*/  LDG.E.EL.64 R16, desc[UR4][R16.64] ;  /* 0x0000000410107981 */ /* 0x000ea2000c2e1b00 */
[----:B------:R-:W-:-:S05]  /*02c0*/  IMAD.WIDE R28, R12, 0x4, R28 ;  /* 0x000000040c1c7825 */ /* 0x000fca00078e021c */
[----:B------:R-:W2:Y:S01]  /*02d0*/  LDG.E.EL R20, desc[UR4][R28.64] ;  /* 0x000000041c147981 */ /* 0x000ea2000c2e1900 */
[----:B---3--:R-:W-:-:S04]  /*02e0*/  FADD R0, R0, 9.9999997473787516356e-06 ;  /* 0x3727c5ac00007421 */ /* 0x008fc80000000000 */
[----:B------:R-:W0:Y:S02]  /*02f0*/  MUFU.SQRT R3, R0 ;  /* 0x0000000000037308 */ /* 0x000e240000002000 */
[C---:B0-----:R-:W-:Y:S02]  /*0300*/  FSETP.GT.AND P1, PT, R3.reuse, 8.50705917302346158658e+37, PT ;  /* 0x7e8000000300780b */ /* 0x041fe40003f24000 */
[----:B------:R-:W-:Y:S02]  /*0310*/  FSETP.GEU.AND P0, PT, R3, 1.175494350822287508e-38, PT ;  /* 0x008000000300780b */ /* 0x000fe40003f0e000 */
[----:B----4-:R-:W-:Y:S01]  /*0320*/  SHF.R.U32.HI R5, RZ, 0x1c, R7 ;  /* 0x0000001cff057819 */ /* 0x010fe20000011607 */
[----:B------:R-:W-:Y:S01]  /*0330*/  IMAD.MOV.U32 R0, RZ, RZ, 0x3e800000 ;  /* 0x3e800000ff007424 */ /* 0x000fe200078e00ff */
[----:B-1----:R-:W-:Y:S02]  /*0340*/  SHF.R.U32.HI R8, RZ, 0x1a, R19 ;  /* 0x0000001aff087819 */ /* 0x002fe40000011613 */
[----:B------:R-:W-:-:S02]  /*0350*/  LOP3.LUT R5, R5, 0x8, RZ, 0xc0, !PT ;  /* 0x0000000805057812 */ /* 0x000fc400078ec0ff */
[----:B------:R-:W-:Y:S02]  /*0360*/  LOP3.LUT R8, R8, 0x20, RZ, 0xc0, !PT ;  /* 0x0000002008087812 */ /* 0x000fe400078ec0ff */
[----:B------:R-:W-:Y:S02]  /*0370*/  IADD3 R6, P2, R6, R5, RZ ;  /* 0x0000000506067210 */ /* 0x000fe40007f5e0ff */
[----:B------:R-:W-:Y:S01]  /*0380*/  LEA R5, P3, R18, UR6, 0x2 ;  /* 0x0000000612057c11 */ /* 0x000fe2000f8610ff */
[----:B------:R-:W-:Y:S01]  /*0390*/  @P1 FMUL R3, R3, 0.25 ;  /* 0x3e80000003031820 */ /* 0x000fe20000400000 */
[----:B------:R-:W-:Y:S01]  /*03a0*/  FSEL R0, R0, 1, P1 ;  /* 0x3f80000000007808 */ /* 0x000fe20000800000 */
[----:B------:R-:W-:Y:S01]  /*03b0*/  IMAD.X R23, RZ, RZ, R7, P2 ;  /* 0x000000ffff177224 */ /* 0x000fe200010e0607 */
[----:B------:R-:W-:Y:S01]  /*03c0*/  LEA.HI.X R7, R18, UR7, R19, 0x2, P3 ;  /* 0x0000000712077c11 */ /* 0x000fe200098f1413 */
[----:B------:R-:W-:Y:S01]  /*03d0*/  IMAD.SHL.U32 R24, R6, 0x20, RZ ;  /* 0x0000002006187824 */ /* 0x000fe200078e00ff */
[----:B------:R-:W-:Y:S01]  /*03e0*/  IADD3 R8, P1, R8, R5, RZ ;  /* 0x0000000508087210 */ /* 0x000fe20007f3e0ff */
[----:B-----5:R-:W-:Y:S01]  /*03f0*/  FADD R2, R2, -R9 ;  /* 0x8000000902027221 */ /* 0x020fe20000000000 */
[----:B------:R-:W-:Y:S01]  /*0400*/  @!P0 FMUL R3, R3, 16777216 ;  /* 0x4b80000003038820 */ /* 0x000fe20000400000 */
[----:B------:R-:W-:Y:S01]  /*0410*/  @!P0 FMUL R0, R0, 16777216 ;  /* 0x4b80000000008820 */ /* 0x000fe20000400000 */
[----:B------:R-:W0:Y:S01]  /*0420*/  LDC.64 R18, c[0x0][0x280] ;  /* 0x0000a000ff127b82 */ /* 0x000e220000000a00 */
[----:B--2---:R-:W-:-:S04]  /*0430*/  SHF.R.U32.HI R9, RZ, 0x1c, R15 ;  /* 0x0000001cff097819 */ /* 0x004fc8000001160f */
[----:B------:R-:W-:Y:S02]  /*0440*/  LOP3.LUT R9, R9, 0x8, RZ, 0xc0, !PT ;  /* 0x0000000809097812 */ /* 0x000fe400078ec0ff */
[----:B------:R-:W-:Y:S02]  /*0450*/  SHF.L.U64.HI R5, R6, 0x5, R23 ;  /* 0x0000000506057819 */ /* 0x000fe40000010217 */
[----:B------:R-:W-:Y:S02]  /*0460*/  IADD3.X R7, RZ, R7, RZ, P1, !PT ;  /* 0x00000007ff077210 */ /* 0x000fe40000ffe4ff */
[----:B------:R-:W-:Y:S02]  /*0470*/  IADD3 R26, P0, R24, R8, RZ ;  /* 0x00000008181a7210 */ /* 0x000fe40007f1e0ff */
[----:B------:R-:W-:Y:S01]  /*0480*/  IADD3 R9, P1, R14, R9, RZ ;  /* 0x000000090e097210 */ /* 0x000fe20007f3e0ff */
[----:B------:R1:W2:Y:S02]  /*0490*/  MUFU.RCP R21, R3 ;  /* 0x0000000300157308 */ /* 0x0002a40000001000 */
[----:B------:R-:W-:Y:S01]  /*04a0*/  IMAD.X R27, R5, 0x1, R7, P0 ;  /* 0x00000001051b7824 */ /* 0x000fe200000e0607 */
[----:B------:R-:W-:Y:S01]  /*04b0*/  LEA R6, P0, R16, UR6, 0x2 ;  /* 0x0000000610067c11 */ /* 0x000fe2000f8010ff */
[----:B------:R-:W-:-:S02]  /*04c0*/  IMAD.X R10, RZ, RZ, R15, P1 ;  /* 0x000000ffff0a7224 */ /* 0x000fc400008e060f */
[----:B------:R-:W3:Y:S01]  /*04d0*/  LDC.64 R14, c[0x0][0x268] ;  /* 0x00009a00ff0e7b82 */ /* 0x000ee20000000a00 */
[--C-:B------:R-:W-:Y:S01]  /*04e0*/  SHF.R.U32.HI R25, RZ, 0x1a, R17.reuse ;  /* 0x0000001aff197819 */ /* 0x100fe20000011611 */
[----:B-1----:R-:W-:Y:S01]  /*04f0*/  IMAD.SHL.U32 R3, R22, 0x40, RZ ;  /* 0x0000004016037824 */ /* 0x002fe200078e00ff */
[----:B------:R-:W-:Y:S01]  /*0500*/  LEA.HI.X R23, R16, UR7, R17, 0x2, P0 ;  /* 0x0000000710177c11 */ /* 0x000fe200080f1411 */
[----:B0-----:R-:W-:Y:S01]  /*0510*/  IMAD.WIDE R18, R11, 0x8, R18 ;  /* 0x000000080b127825 */ /* 0x001fe200078e0212 */
[----:B------:R-:W-:Y:S01]  /*0520*/  LOP3.LUT R25, R25, 0x20, RZ, 0xc0, !PT ;  /* 0x0000002019197812 */ /* 0x000fe200078ec0ff */
[----:B------:R-:W-:Y:S02]  /*0530*/  ULDC.64 UR6, c[0x0][0x290] ;  /* 0x0000a40000067ab9 */ /* 0x000fe40000000a00 */
[----:B------:R-:W0:Y:S01]  /*0540*/  LDC.64 R16, c[0x0][0x238] ;  /* 0x00008e00ff107b82 */ /* 0x000e220000000a00 */
[----:B------:R-:W-:-:S04]  /*0550*/  IMAD.WIDE R26, R3, 0x4, R26 ;  /* 0x00000004031a7825 */ /* 0x000fc800078e021a */
[----:B--2---:R-:W-:Y:S01]  /*0560*/  FMUL R21, R21, R0 ;  /* 0x0000000015157220 */ /* 0x004fe20000400000 */
[----:B------:R-:W-:Y:S01]  /*0570*/  IADD3 R6, P0, R25, R6, RZ ;  /* 0x0000000619067210 */ /* 0x000fe20007f1e0ff */
[----:B------:R-:W2:Y:S04]  /*0580*/  LDG.E.EL.64 R18, desc[UR4][R18.64] ;  /* 0x0000000412127981 */ /* 0x000ea8000c2e1b00 */
[----:B------:R1:W4:Y:S01]  /*0590*/  LDG.E.EL R0, desc[UR4][R26.64] ;  /* 0x000000041a007981 */ /* 0x000322000c2e1900 */
[----:B------:R-:W-:Y:S02]  /*05a0*/  IADD3.X R23, RZ, R23, RZ, P0, !PT ;  /* 0x00000017ff177210 */ /* 0x000fe400007fe4ff */
[----:B------:R-:W-:Y:S01]  /*05b0*/  IADD3 R24, P0, R6, R24, RZ ;  /* 0x0000001806187210 */ /* 0x000fe20007f1e0ff */
[----:B-1----:R-:W1:Y:S04]  /*05c0*/  LDC.64 R26, c[0x0][0x288] ;  /* 0x0000a200ff1a7b82 */ /* 0x002e680000000a00 */
[----:B------:R-:W-:-:S02]  /*05d0*/  IMAD.X R25, R23, 0x1, R5, P0 ;  /* 0x0000000117197824 */ /* 0x000fc400000e0605 */
[----:B---3--:R-:W-:-:S04]  /*05e0*/  IMAD.WIDE R14, R13, 0x4, R14 ;  /* 0x000000040d0e7825 */ /* 0x008fc800078e020e */
[----:B------:R-:W-:-:S04]  /*05f0*/  IMAD.WIDE R24, R3, 0x4, R24 ;  /* 0x0000000403187825 */ /* 0x000fc800078e0218 */
[----:B0-----:R-:W-:Y:S01]  /*0600*/  IMAD.WIDE R16, R12, 0x4, R16 ;  /* 0x000000040c107825 */ /* 0x001fe200078e0210 */
[----:B------:R0:W4:Y:S04]  /*0610*/  LDG.E.EL R5, desc[UR4][R24.64] ;  /* 0x0000000418057981 */ /* 0x000128000c2e1900 */
[----:B------:R3:W5:Y:S01]  /*0620*/  LDG.E.EL R12, desc[UR4][R14.64] ;  /* 0x000000040e0c7981 */ /* 0x000762000c2e1900 */
[----:B------:R-:W-:-:S03]  /*0630*/  SHF.L.U64.HI R10, R9, 0x5, R10 ;  /* 0x00000005090a7819 */ /* 0x000fc6000001020a */
[----:B------:R1:W5:Y:S01]  /*0640*/  LDG.E.EL R17, desc[UR4][R16.64] ;  /* 0x0000000410117981 */ /* 0x000362000c2e1900 */
[----:B0-----:R-:W0:Y:S08]  /*0650*/  LDC.64 R24, c[0x0][0x298] ;  /* 0x0000a600ff187b82 */ /* 0x001e300000000a00 */
[----:B---3--:R-:W3:Y:S01]  /*0660*/  LDC.64 R14, c[0x0][0x2a8] ;  /* 0x0000aa00ff0e7b82 */ /* 0x008ee20000000a00 */
[----:B-1----:R-:W-:-:S06]  /*0670*/  IMAD.WIDE R26, R13, 0x8, R26 ;  /* 0x000000080d1a7825 */ /* 0x002fcc00078e021a */
[----:B------:R-:W5:Y:S01]  /*0680*/  LDG.E.EL.64 R26, desc[UR4][R26.64] ;  /* 0x000000041a1a7981 */ /* 0x000f62000c2e1b00 */
[----:B0-----:R-:W-:-:S06]  /*0690*/  IMAD.WIDE R24, R13, 0x8, R24 ;  /* 0x000000080d187825 */ /* 0x001fcc00078e0218 */
[----:B------:R-:W5:Y:S01]  /*06a0*/  LDG.E.EL.64 R24, desc[UR4][R24.64] ;  /* 0x0000000418187981 */ /* 0x000f62000c2e1b00 */
[----:B---3--:R-:W-:-:S06]  /*06b0*/  IMAD.WIDE R14, R11, 0x8, R14 ;  /* 0x000000080b0e7825 */ /* 0x008fcc00078e020e */
[----:B------:R-:W3:Y:S01]  /*06c0*/  LDG.E.EL.64 R14, desc[UR4][R14.64] ;  /* 0x000000040e0e7981 */ /* 0x000ee2000c2e1b00 */
[----:B------:R-:W-:-:S05]  /*06d0*/  IMAD.SHL.U32 R9, R9, 0x20, RZ ;  /* 0x0000002009097824 */ /* 0x000fca00078e00ff */
[----:B------:R-:W-:Y:S02]  /*06e0*/  IADD3 R8, P0, R9, R8, RZ ;  /* 0x0000000809087210 */ /* 0x000fe40007f1e0ff */
[----:B------:R-:W-:-:S03]  /*06f0*/  IADD3 R6, P1, R9, R6, RZ ;  /* 0x0000000609067210 */ /* 0x000fc60007f3e0ff */
[----:B------:R-:W-:Y:S01]  /*0700*/  IMAD.X R9, R10, 0x1, R7, P0 ;  /* 0x000000010a097824 */ /* 0x000fe200000e0607 */
[----:B------:R-:W-:Y:S01]  /*0710*/  IADD3.X R7, R10, R23, RZ, P1, !PT ;  /* 0x000000170a077210 */ /* 0x000fe20000ffe4ff */
[----:B------:R-:W-:-:S04]  /*0720*/  IMAD.WIDE R8, R3, 0x4, R8 ;  /* 0x0000000403087825 */ /* 0x000fc800078e0208 */
[----:B------:R-:W-:Y:S02]  /*0730*/  IMAD.WIDE R6, R3, 0x4, R6 ;  /* 0x0000000403067825 */ /* 0x000fe400078e0206 */
[----:B------:R0:W3:Y:S04]  /*0740*/  LDG.E.EL R9, desc[UR4][R8.64] ;  /* 0x0000000408097981 */ /* 0x0000e8000c2e1900 */
[----:B------:R-:W3:Y:S01]  /*0750*/  LDG.E.EL R6, desc[UR4][R6.64] ;  /* 0x0000000406067981 */ /* 0x000ee2000c2e1900 */
[----:B--2---:R-:W-:-:S04]  /*0760*/  SHF.R.U32.HI R23, RZ, 0x1d, R19 ;  /* 0x0000001dff177819 */ /* 0x004fc80000011613 */
[----:B------:R-:W-:-:S04]  /*0770*/  LOP3.LUT R23, R23, 0x4, RZ, 0xc0, !PT ;  /* 0x0000000417177812 */ /* 0x000fc800078ec0ff */
[----:B------:R-:W-:-:S05]  /*0780*/  IADD3 R16, P0, R18, R23, RZ ;  /* 0x0000001712107210 */ /* 0x000fca0007f1e0ff */
[----:B------:R-:W-:Y:S02]  /*0790*/  IMAD.X R3, RZ, RZ, R19, P0 ;  /* 0x000000ffff037224 */ /* 0x000fe400000e0613 */
[----:B------:R-:W1:Y:S01]  /*07a0*/  LDC.64 R18, c[0x0][0x278] ;  /* 0x00009e00ff127b82 */ /* 0x000e620000000a00 */
[----:B----4-:R-:W-:-:S04]  /*07b0*/  FADD R5, -R0, R5 ;  /* 0x0000000500057221 */ /* 0x010fc80000000100 */
[----:B-----5:R-:W-:Y:S01]  /*07c0*/  FFMA R0, R12, R5, R0 ;  /* 0x000000050c007223 */ /* 0x020fe20000000000 */
[--C-:B------:R-:W-:Y:S02]  /*07d0*/  SHF.R.U32.HI R30, RZ, 0x1b, R27.reuse ;  /* 0x0000001bff1e7819 */ /* 0x100fe4000001161b */
[----:B------:R-:W-:Y:S02]  /*07e0*/  LEA R23, P0, R26, UR6, 0x2 ;  /* 0x000000061a177c11 */ /* 0x000fe4000f8010ff */
[----:B------:R-:W-:Y:S02]  /*07f0*/  LOP3.LUT R30, R30, 0x10, RZ, 0xc0, !PT ;  /* 0x000000101e1e7812 */ /* 0x000fe400078ec0ff */
[----:B------:R-:W-:Y:S01]  /*0800*/  LEA.HI.X R27, R26, UR7, R27, 0x2, P0 ;  /* 0x000000071a1b7c11 */ /* 0x000fe200080f141b */
[C---:B------:R-:W-:Y:S01]  /*0810*/  IMAD.SHL.U32 R26, R16.reuse, 0x10, RZ ;  /* 0x00000010101a7824 */ /* 0x040fe200078e00ff */
[----:B------:R-:W-:Y:S02]  /*0820*/  IADD3 R30, P0, R30, R23, RZ ;  /* 0x000000171e1e7210 */ /* 0x000fe40007f1e0ff */
[----:B------:R-:W-:-:S02]  /*0830*/  SHF.L.U64.HI R16, R16, 0x4, R3 ;  /* 0x0000000410107819 */ /* 0x000fc40000010203 */
[----:B0-----:R-:W-:Y:S02]  /*0840*/  IADD3.X R8, RZ, R27, RZ, P0, !PT ;  /* 0x0000001bff087210 */ /* 0x001fe400007fe4ff */
[----:B------:R-:W-:Y:S01]  /*0850*/  IADD3 R28, P0, R26, R30, RZ ;  /* 0x0000001e1a1c7210 */ /* 0x000fe20007f1e0ff */
[----:B------:R-:W-:Y:S02]  /*0860*/  IMAD.SHL.U32 R3, R22, 0x10, RZ ;  /* 0x0000001016037824 */ /* 0x000fe400078e00ff */
[----:B-1----:R-:W-:Y:S01]  /*0870*/  IMAD.WIDE R18, R11, 0x4, R18 ;  /* 0x000000040b127825 */ /* 0x002fe200078e0212 */
[----:B------:R-:W-:-:S03]  /*0880*/  SHF.R.U32.HI R10, RZ, 0x1b, R25 ;  /* 0x0000001bff0a7819 */ /* 0x000fc60000011619 */
[----:B------:R-:W-:Y:S01]  /*0890*/  IMAD.X R29, R16, 0x1, R8, P0 ;  /* 0x00000001101d7824 */ /* 0x000fe200000e0608 */
[----:B---3--:R-:W-:Y:S01]  /*08a0*/  SHF.R.U32.HI R5, RZ, 0x1d, R15 ;  /* 0x0000001dff057819 */ /* 0x008fe2000001160f */
[----:B------:R0:W2:Y:S01]  /*08b0*/  LDG.E.EL R18, desc[UR4][R18.64] ;  /* 0x0000000412127981 */ /* 0x0000a2000c2e1900 */
[----:B------:R-:W-:Y:S02]  /*08c0*/  IMAD.WIDE R28, R3, 0x4, R28 ;  /* 0x00000004031c7825 */ /* 0x000fe400078e021c */
[----:B------:R-:W-:Y:S02]  /*08d0*/  LOP3.LUT R5, R5, 0x4, RZ, 0xc0, !PT ;  /* 0x0000000405057812 */ /* 0x000fe400078ec0ff */
[----:B------:R-:W-:Y:S01]  /*08e0*/  LEA R23, P0, R24, UR6, 0x2 ;  /* 0x0000000618177c11 */ /* 0x000fe2000f8010ff */
[----:B------:R1:W3:Y:S01]  /*08f0*/  LDG.E.EL R7, desc[UR4][R28.64] ;  /* 0x000000041c077981 */ /* 0x0002e2000c2e1900 */
[----:B------:R-:W-:Y:S02]  /*0900*/  LOP3.LUT R10, R10, 0x10, RZ, 0xc0, !PT ;  /* 0x000000100a0a7812 */ /* 0x000fe400078ec0ff */
[----:B0-----:R-:W-:-:S02]  /*0910*/  IADD3 R19, P1, R14, R5, RZ ;  /* 0x000000050e137210 */ /* 0x001fc40007f3e0ff */
[----:B------:R-:W-:Y:S01]  /*0920*/  LEA.HI.X R5, R24, UR7, R25, 0x2, P0 ;  /* 0x0000000718057c11 */ /* 0x000fe200080f1419 */
[----:B------:R-:W-:Y:S01]  /*0930*/  ULDC.64 UR6, c[0x0][0x2c8] ;  /* 0x0000b20000067ab9 */ /* 0x000fe20000000a00 */
[----:B------:R-:W0:Y:S01]  /*0940*/  LDC.64 R24, c[0x0][0x2c0] ;  /* 0x0000b000ff187b82 */ /* 0x000e220000000a00 */
[----:B-1----:R-:W-:Y:S02]  /*0950*/  IADD3 R28, P0, R10, R23, RZ ;  /* 0x000000170a1c7210 */ /* 0x002fe40007f1e0ff */
[----:B------:R-:W-:-:S05]  /*0960*/  IADD3.X R10, RZ, R15, RZ, P1, !PT ;  /* 0x0000000fff0a7210 */ /* 0x000fca0000ffe4ff */
[----:B------:R-:W1:Y:S01]  /*0970*/  LDC.64 R14, c[0x0][0x2b8] ;  /* 0x0000ae00ff0e7b82 */ /* 0x000e620000000a00 */
[----:B------:R-:W-:Y:S01]  /*0980*/  IMAD.X R5, RZ, RZ, R5, P0 ;  /* 0x000000ffff057224 */ /* 0x000fe200000e0605 */
[----:B------:R-:W-:-:S04]  /*0990*/  IADD3 R26, P0, R28, R26, RZ ;  /* 0x0000001a1c1a7210 */ /* 0x000fc80007f1e0ff */
[----:B------:R-:W-:Y:S02]  /*09a0*/  IADD3.X R27, R5, R16, RZ, P0, !PT ;  /* 0x00000010051b7210 */ /* 0x000fe400007fe4ff */
[C---:B------:R-:W-:Y:S01]  /*09b0*/  SHF.L.U64.HI R10, R19.reuse, 0x4, R10 ;  /* 0x00000004130a7819 */ /* 0x040fe2000001020a */
[----:B------:R-:W-:Y:S02]  /*09c0*/  IMAD.SHL.U32 R19, R19, 0x10, RZ ;  /* 0x0000001013137824 */ /* 0x000fe400078e00ff */
[----:B------:R-:W-:-:S03]  /*09d0*/  IMAD.WIDE R26, R3, 0x4, R26 ;  /* 0x00000004031a7825 */ /* 0x000fc600078e021a */
[----:B------:R-:W-:Y:S02]  /*09e0*/  IADD3 R30, P0, R19, R30, RZ ;  /* 0x0000001e131e7210 */ /* 0x000fe40007f1e0ff */
[----:B------:R-:W-:Y:S02]  /*09f0*/  IADD3 R28, P1, R19, R28, RZ ;  /* 0x0000001c131c7210 */ /* 0x000fe40007f3e0ff */
[----:B------:R1:W3:Y:S02]  /*0a00*/  LDG.E.EL R19, desc[UR4][R26.64] ;  /* 0x000000041a137981 */ /* 0x0002e4000c2e1900 */
[----:B-1----:R-:W-:Y:S02]  /*0a10*/  IMAD.WIDE R26, R11, 0x8, R14 ;  /* 0x000000080b1a7825 */ /* 0x002fe400078e020e */
[----:B------:R-:W1:Y:S04]  /*0a20*/  LDC.64 R14, c[0x0][0x2d0] ;  /* 0x0000b400ff0e7b82 */ /* 0x000e680000000a00 */
[----:B------:R-:W4:Y:S01]  /*0a30*/  LDG.E.EL.64 R26, desc[UR4][R26.64] ;  /* 0x000000041a1a7981 */ /* 0x000f22000c2e1b00 */
[----:B0-----:R-:W-:-:S06]  /*0a40*/  IMAD.WIDE R24, R13, 0x8, R24 ;  /* 0x000000080d187825 */ /* 0x001fcc00078e0218 */
[----:B------:R-:W5:Y:S01]  /*0a50*/  LDG.E.EL.64 R24, desc[UR4][R24.64] ;  /* 0x0000000418187981 */ /* 0x000f62000c2e1b00 */
[----:B-1----:R-:W-:-:S06]  /*0a60*/  IMAD.WIDE R14, R13, 0x8, R14 ;  /* 0x000000080d0e7825 */ /* 0x002fcc00078e020e */
[----:B------:R-:W2:Y:S01]  /*0a70*/  LDG.E.EL.64 R14, desc[UR4][R14.64] ;  /* 0x000000040e0e7981 */ /* 0x000ea2000c2e1b00 */
[C---:B------:R-:W-:Y:S02]  /*0a80*/  IMAD.X R31, R10.reuse, 0x1, R8, P0 ;  /* 0x000000010a1f7824 */ /* 0x040fe400000e0608 */
[----:B------:R-:W-:Y:S02]  /*0a90*/  IMAD.X R29, R10, 0x1, R5, P1 ;  /* 0x000000010a1d7824 */ /* 0x000fe400008e0605 */
[----:B------:R-:W-:-:S04]  /*0aa0*/  IMAD.WIDE R30, R3, 0x4, R30 ;  /* 0x00000004031e7825 */ /* 0x000fc800078e021e */
[----:B------:R-:W-:Y:S01]  /*0ab0*/  IMAD.WIDE R28, R3, 0x4, R28 ;  /* 0x00000004031c7825 */ /* 0x000fe200078e021c */
[----:B------:R-:W-:Y:S01]  /*0ac0*/  SHF.L.U32 R22, R22, 0x2, RZ ;  /* 0x0000000216167819 */ /* 0x000fe200000006ff */
[----:B------:R-:W3:Y:S04]  /*0ad0*/  LDG.E.EL R8, desc[UR4][R30.64] ;  /* 0x000000041e087981 */ /* 0x000ee8000c2e1900 */
[----:B------:R0:W3:Y:S01]  /*0ae0*/  LDG.E.EL R5, desc[UR4][R28.64] ;  /* 0x000000041c057981 */ /* 0x0000e2000c2e1900 */
[----:B----4-:R-:W-:-:S04]  /*0af0*/  SHF.R.U32.HI R3, RZ, 0x1e, R27 ;  /* 0x0000001eff037819 */ /* 0x010fc8000001161b */
[----:B------:R-:W-:-:S04]  /*0b00*/  LOP3.LUT R3, R3, 0x2, RZ, 0xc0, !PT ;  /* 0x0000000203037812 */ /* 0x000fc800078ec0ff */
[----:B------:R-:W-:Y:S02]  /*0b10*/  IADD3 R3, P0, R26, R3, RZ ;  /* 0x000000031a037210 */ /* 0x000fe40007f1e0ff */
[--C-:B-----5:R-:W-:Y:S02]  /*0b20*/  SHF.R.U32.HI R10, RZ, 0x1c, R25.reuse ;  /* 0x0000001cff0a7819 */ /* 0x120fe40000011619 */
[----:B------:R-:W-:Y:S02]  /*0b30*/  IADD3.X R26, RZ, R27, RZ, P0, !PT ;  /* 0x0000001bff1a7210 */ /* 0x000fe400007fe4ff */
[----:B------:R-:W-:Y:S02]  /*0b40*/  LEA R23, P0, R24, UR6, 0x2 ;  /* 0x0000000618177c11 */ /* 0x000fe4000f8010ff */
[----:B------:R-:W-:Y:S02]  /*0b50*/  LOP3.LUT R10, R10, 0x8, RZ, 0xc0, !PT ;  /* 0x000000080a0a7812 */ /* 0x000fe400078ec0ff */
[----:B------:R-:W-:Y:S01]  /*0b60*/  LEA.HI.X R16, R24, UR7, R25, 0x2, P0 ;  /* 0x0000000718107c11 */ /* 0x000fe200080f1419 */
[----:B------:R-:W-:Y:S01]  /*0b70*/  IMAD.SHL.U32 R25, R3, 0x8, RZ ;  /* 0x0000000803197824 */ /* 0x000fe200078e00ff */
[----:B------:R-:W-:-:S02]  /*0b80*/  IADD3 R24, P0, R10, R23, RZ ;  /* 0x000000170a187210 */ /* 0x000fc40007f1e0ff */
[----:B------:R-:W-:Y:S02]  /*0b90*/  SHF.L.U64.HI R26, R3, 0x3, R26 ;  /* 0x00000003031a7819 */ /* 0x000fe4000001021a */
[----:B--2---:R-:W-:Y:S01]  /*0ba0*/  LEA R23, P1, R14, UR6, 0x2 ;  /* 0x000000060e177c11 */ /* 0x004fe2000f8210ff */
[----:B------:R-:W-:-:S03]  /*0bb0*/  IMAD.X R16, RZ, RZ, R16, P0 ;  /* 0x000000ffff107224 */ /* 0x000fc600000e0610 */
[--C-:B------:R-:W-:Y:S02]  /*0bc0*/  LEA.HI.X R3, R14, UR7, R15.reuse, 0x2, P1 ;  /* 0x000000070e037c11 */ /* 0x100fe400088f140f */
[----:B------:R-:W-:Y:S02]  /*0bd0*/  IADD3 R14, P0, R25, R24, RZ ;  /* 0x00000018190e7210 */ /* 0x000fe40007f1e0ff */
[----:B------:R-:W-:-:S03]  /*0be0*/  SHF.R.U32.HI R10, RZ, 0x1c, R15 ;  /* 0x0000001cff0a7819 */ /* 0x000fc6000001160f */
[----:B------:R-:W-:Y:S02]  /*0bf0*/  IMAD.X R15, R26, 0x1, R16, P0 ;  /* 0x000000011a0f7824 */ /* 0x000fe400000e0610 */
[----:B------:R-:W-:Y:S01]  /*0c00*/  IMAD.WIDE R14, R22, 0x4, R14 ;  /* 0x00000004160e7825 */ /* 0x000fe200078e020e */
[----:B0-----:R-:W-:-:S04]  /*0c10*/  LOP3.LUT R28, R10, 0x8, RZ, 0xc0, !PT ;  /* 0x000000080a1c7812 */ /* 0x001fc800078ec0ff */
[----:B------:R0:W2:Y:S02]  /*0c20*/  LDG.E.EL R10, desc[UR4][R14.64] ;  /* 0x000000040e0a7981 */ /* 0x0000a4000c2e1900 */
[----:B0-----:R-:W0:Y:S02]  /*0c30*/  LDC.64 R14, c[0x0][0x2e0] ;  /* 0x0000b800ff0e7b82 */ /* 0x001e240000000a00 */
[----:B0-----:R-:W-:-:S06]  /*0c40*/  IMAD.WIDE R14, R11, 0x8, R14 ;  /* 0x000000080b0e7825 */ /* 0x001fcc00078e020e */
[----:B------:R-:W4:Y:S01]  /*0c50*/  LDG.E.EL.64 R14, desc[UR4][R14.64] ;  /* 0x000000040e0e7981 */ /* 0x000f22000c2e1b00 */
[----:B------:R-:W-:-:S05]  /*0c60*/  IADD3 R23, P0, R28, R23, RZ ;  /* 0x000000171c177210 */ /* 0x000fca0007f1e0ff */
[----:B------:R-:W-:Y:S01]  /*0c70*/  IMAD.X R3, RZ, RZ, R3, P0 ;  /* 0x000000ffff037224 */ /* 0x000fe200000e0603 */
[----:B------:R-:W-:-:S04]  /*0c80*/  IADD3 R28, P0, R23, R25, RZ ;  /* 0x00000019171c7210 */ /* 0x000fc80007f1e0ff */
[----:B------:R-:W-:-:S03]  /*0c90*/  IADD3.X R29, R3, R26, RZ, P0, !PT ;  /* 0x0000001a031d7210 */ /* 0x000fc600007fe4ff */
[----:B------:R-:W-:-:S06]  /*0ca0*/  IMAD.WIDE R28, R22, 0x4, R28 ;  /* 0x00000004161c7825 */ /* 0x000fcc00078e021c */
[----:B------:R-:W2:Y:S01]  /*0cb0*/  LDG.E.EL R28, desc[UR4][R28.64] ;  /* 0x000000041c1c7981 */ /* 0x000ea2000c2e1900 */
[----:B----4-:R-:W-:-:S04]  /*0cc0*/  SHF.R.U32.HI R25, RZ, 0x1e, R15 ;  /* 0x0000001eff197819 */ /* 0x010fc8000001160f */
[----:B------:R-:W-:-:S04]  /*0cd0*/  LOP3.LUT R25, R25, 0x2, RZ, 0xc0, !PT ;  /* 0x0000000219197812 */ /* 0x000fc800078ec0ff */
[----:B------:R-:W-:-:S05]  /*0ce0*/  IADD3 R26, P0, R14, R25, RZ ;  /* 0x000000190e1a7210 */ /* 0x000fca0007f1e0ff */
[----:B------:R-:W-:Y:S02]  /*0cf0*/  IMAD.X R27, RZ, RZ, R15, P0 ;  /* 0x000000ffff1b7224 */ /* 0x000fe400000e060f */
[----:B------:R-:W-:-:S03]  /*0d00*/  IMAD.SHL.U32 R25, R26, 0x8, RZ ;  /* 0x000000081a197824 */ /* 0x000fc600078e00ff */
[----:B------:R-:W-:Y:S02]  /*0d10*/  SHF.L.U64.HI R15, R26, 0x3, R27 ;  /* 0x000000031a0f7819 */ /* 0x000fe4000001021b */
[----:B------:R-:W-:Y:S02]  /*0d20*/  IADD3 R24, P0, R25, R24, RZ ;  /* 0x0000001819187210 */ /* 0x000fe40007f1e0ff */
[----:B------:R-:W-:Y:S02]  /*0d30*/  IADD3 R14, P1, R25, R23, RZ ;  /* 0x00000017190e7210 */ /* 0x000fe40007f3e0ff */
[----:B------:R-:W-:-:S03]  /*0d40*/  IADD3.X R25, R15, R16, RZ, P0, !PT ;  /* 0x000000100f197210 */ /* 0x000fc600007fe4ff */
[----:B------:R-:W-:Y:S02]  /*0d50*/  IMAD.X R15, R15, 0x1, R3, P1 ;  /* 0x000000010f0f7824 */ /* 0x000fe400008e0603 */
[----:B------:R-:W-:-:S04]  /*0d60*/  IMAD.WIDE R24, R22, 0x4, R24 ;  /* 0x0000000416187825 */ /* 0x000fc800078e0218 */
[----:B------:R-:W-:Y:S01]  /*0d70*/  IMAD.WIDE R26, R22, 0x4, R14 ;  /* 0x00000004161a7825 */ /* 0x000fe200078e020e */
[----:B------:R0:W4:Y:S01]  /*0d80*/  LDG.E.EL R3, desc[UR4][R24.64] ;  /* 0x0000000418037981 */ /* 0x000122000c2e1900 */
[----:B------:R-:W1:Y:S04]  /*0d90*/  LDC.64 R22, c[0x0][0x240] ;  /* 0x00009000ff167b82 */ /* 0x000e680000000a00 */
[----:B------:R-:W4:Y:S04]  /*0da0*/  LDG.E.EL R26, desc[UR4][R26.64] ;  /* 0x000000041a1a7981 */ /* 0x000f28000c2e1900 */
[----:B------:R-:W5:Y:S08]  /*0db0*/  LDC.64 R14, c[0x0][0x2a0] ;  /* 0x0000a800ff0e7b82 */ /* 0x000f700000000a00 */
[----:B0-----:R-:W0:Y:S01]  /*0dc0*/  LDC.64 R24, c[0x0][0x2d8] ;  /* 0x0000b600ff187b82 */ /* 0x001e220000000a00 */
[----:B-1----:R-:W-:-:S05]  /*0dd0*/  IMAD.WIDE R22, R4, 0x4, R22 ;  /* 0x0000000404167825 */ /* 0x002fca00078e0216 */
[----:B------:R1:W2:Y:S01]  /*0de0*/  LDG.E R27, desc[UR4][R22.64] ;  /* 0x00000004161b7981 */ /* 0x0002a2000c1e1900 */
[----:B-----5:R-:W-:-:S05]  /*0df0*/  IMAD.WIDE R14, R13, 0x4, R14 ;  /* 0x000000040d0e7825 */ /* 0x020fca00078e020e */
[----:B------:R5:W2:Y:S01]  /*0e00*/  LDG.E.EL R16, desc[UR4][R14.64] ;  /* 0x000000040e107981 */ /* 0x000aa2000c2e1900 */
[----:B-1----:R-:W1:Y:S08]  /*0e10*/  LDC.64 R22, c[0x0][0x2b0] ;  /* 0x0000ac00ff167b82 */ /* 0x002e700000000a00 */
[----:B-----5:R-:W5:Y:S01]  /*0e20*/  LDC.64 R14, c[0x0][0x2e8] ;  /* 0x0000ba00ff0e7b82 */ /* 0x020f620000000a00 */
[----:B0-----:R-:W-:-:S06]  /*0e30*/  IMAD.WIDE R24, R13, 0x4, R24 ;  /* 0x000000040d187825 */ /* 0x001fcc00078e0218 */
[----:B------:R-:W2:Y:S01]  /*0e40*/  LDG.E.EL R24, desc[UR4][R24.64] ;  /* 0x0000000418187981 */ /* 0x000ea2000c2e1900 */
[----:B-1----:R-:W-:-:S05]  /*0e50*/  IMAD.WIDE R22, R11, 0x4, R22 ;  /* 0x000000040b167825 */ /* 0x002fca00078e0216 */
[----:B------:R-:W2:Y:S01]  /*0e60*/  LDG.E.EL R13, desc[UR4][R22.64] ;  /* 0x00000004160d7981 */ /* 0x000ea2000c2e1900 */
[----:B-----5:R-:W-:-:S05]  /*0e70*/  IMAD.WIDE R14, R11, 0x4, R14 ;  /* 0x000000040b0e7825 */ /* 0x020fca00078e020e */
[----:B------:R0:W5:Y:S01]  /*0e80*/  LDG.E.EL R11, desc[UR4][R14.64] ;  /* 0x000000040e0b7981 */ /* 0x000162000c2e1900 */
[----:B------:R-:W-:-:S04]  /*0e90*/  FADD R6, -R9, R6 ;  /* 0x0000000609067221 */ /* 0x000fc80000000100 */
[----:B------:R-:W-:Y:S01]  /*0ea0*/  FFMA R9, R12, R6, R9 ;  /* 0x000000060c097223 */ /* 0x000fe20000000009 */
[----:B------:R-:W-:Y:S01]  /*0eb0*/  FMUL R2, R2, R21 ;  /* 0x0000001502027220 */ /* 0x000fe20000400000 */
[----:B---3--:R-:W-:Y:S02]  /*0ec0*/  FADD R19, -R7, R19 ;  /* 0x0000001307137221 */ /* 0x008fe40000000100 */
[----:B------:R-:W-:Y:S01]  /*0ed0*/  FADD R9, -R0, R9 ;  /* 0x0000000900097221 */ /* 0x000fe20000000100 */
[----:B------:R-:W-:Y:S01]  /*0ee0*/  FFMA R2, R20, R2, R17 ;  /* 0x0000000214027223 */ /* 0x000fe20000000011 */
[----:B0-----:R-:W0:Y:S02]  /*0ef0*/  LDC.64 R14, c[0x0][0x210] ;  /* 0x00008400ff0e7b82 */ /* 0x001e240000000a00 */
[----:B------:R-:W-:Y:S01]  /*0f00*/  FFMA R18, R18, R9, R0 ;  /* 0x0000000912127223 */ /* 0x000fe20000000000 */
[----:B------:R-:W-:Y:S01]  /*0f10*/  FADD R9, -R8, R5 ;  /* 0x0000000508097221 */ /* 0x000fe20000000100 */
[----:B0-----:R-:W-:-:S04]  /*0f20*/  IMAD.WIDE R14, R4, 0x4, R14 ;  /* 0x00000004040e7825 */ /* 0x001fc800078e020e */
[----:B----4-:R-:W-:Y:S01]  /*0f30*/  FADD R26, -R3, R26 ;  /* 0x0000001a031a7221 */ /* 0x010fe20000000100 */
[----:B--2---:R-:W-:Y:S01]  /*0f40*/  FADD R5, R27, R2 ;  /* 0x000000021b057221 */ /* 0x004fe20000000000 */
[----:B------:R-:W-:Y:S01]  /*0f50*/  FSETP.GEU.AND P0, PT, R2, -R27, PT ;  /* 0x8000001b0200720b */ /* 0x000fe20003f0e000 */
[C---:B------:R-:W-:Y:S02]  /*0f60*/  FFMA R0, R16.reuse, R19, R7 ;  /* 0x0000001310007223 */ /* 0x040fe40000000007 */
[----:B------:R-:W0:Y:S01]  /*0f70*/  LDC.64 R6, c[0x0][0x2f0] ;  /* 0x0000bc00ff067b82 */ /* 0x000e220000000a00 */
[----:B------:R-:W-:Y:S01]  /*0f80*/  FFMA R17, R16, R9, R8 ;  /* 0x0000000910117223 */ /* 0x000fe20000000008 */
[----:B------:R-:W-:Y:S01]  /*0f90*/  FADD R9, -R10, R28 ;  /* 0x0000001c0a097221 */ /* 0x000fe20000000100 */
[----:B------:R-:W-:Y:S02]  /*0fa0*/  FSEL R5, R5, RZ, P0 ;  /* 0x000000ff05057208 */ /* 0x000fe40000000000 */
[----:B------:R-:W-:-:S03]  /*0fb0*/  FADD R17, -R0, R17 ;  /* 0x0000001100117221 */ /* 0x000fc60000000100 */
[----:B------:R-:W-:Y:S01]  /*0fc0*/  FADD R18, R5, R18 ;  /* 0x0000001205127221 */ /* 0x000fe20000000000 */
[C---:B------:R-:W-:Y:S01]  /*0fd0*/  FFMA R10, R24.reuse, R9, R10 ;  /* 0x00000009180a7223 */ /* 0x040fe2000000000a */
[----:B------:R-:W-:-:S04]  /*0fe0*/  FFMA R3, R24, R26, R3 ;  /* 0x0000001a18037223 */ /* 0x000fc80000000003 */
[----:B------:R-:W-:Y:S01]  /*0ff0*/  FADD R3, -R10, R3 ;  /* 0x000000030a037221 */ /* 0x000fe20000000100 */
[----:B------:R-:W-:-:S04]  /*1000*/  FFMA R13, R13, R17, R0 ;  /* 0x000000110d0d7223 */ /* 0x000fc80000000000 */
[----:B------:R-:W-:Y:S01]  /*1010*/  FADD R18, R18, R13 ;  /* 0x0000000d12127221 */ /* 0x000fe20000000000 */
[----:B-----5:R-:W-:-:S04]  /*1020*/  FFMA R3, R11, R3, R10 ;  /* 0x000000030b037223 */ /* 0x020fc8000000000a */
[----:B------:R-:W-:Y:S01]  /*1030*/  FADD R0, R3, R18 ;  /* 0x0000001203007221 */ /* 0x000fe20000000000 */
[----:B------:R-:W-:Y:S01]  /*1040*/  FSETP.GEU.AND P0, PT, R18, -R3, PT ;  /* 0x800000031200720b */ /* 0x000fe20003f0e000 */
[----:B0-----:R-:W-:-:S03]  /*1050*/  IMAD.WIDE R6, R4, 0x4, R6 ;  /* 0x0000000404067825 */ /* 0x001fc600078e0206 */
[----:B------:R-:W-:Y:S02]  /*1060*/  FSEL R3, R0, RZ, P0 ;  /* 0x000000ff00037208 */ /* 0x000fe40000000000 */
[----:B------:R-:W-:Y:S04]  /*1070*/  STG.E desc[UR4][R6.64], R5 ;  /* 0x0000000506007986 */ /* 0x000fe8000c101904 */
[----:B------:R-:W-:Y:S01]  /*1080*/  STG.E desc[UR4][R14.64], R3 ;  /* 0x000000030e007986 */ /* 0x000fe2000c101904 */
[----:B------:R-:W-:Y:S05]  /*1090*/  EXIT ;  /* 0x000000000000794d */ /* 0x000fea0003800000 */
.L_x_0:
[----:B------:R-:W-:-:S00]  /*10a0*/  BRA `(.L_x_0) ;  /* 0xfffffffc00fc7947 */ /* 0x000fc0000383ffff */
[----:B------:R-:W-:-:S00]  /*10b0*/  NOP ;  /* 0x0000000000007918 */ /* 0x000fc00000000000 */
        /* <DEDUP_REMOVED lines=12> */
.L_x_1:


//--------------------- .nv.global.init           --------------------------
	.section	.nv.global.init,"aw",@progbits
.nv.global.init:
	.type		_$_str,@object
	.size		_$_str,(_$_str_$_2 - _$_str)
_$_str:
        /*0000*/ 	.byte	0x5f, 0x5f, 0x43, 0x55, 0x44, 0x41, 0x5f, 0x46, 0x54, 0x5a, 0x00
	.type		_$_str_$_2,@object
	.size		_$_str_$_2,(.L_1 - _$_str_$_2)
_$_str_$_2:
        /*000b*/ 	.byte	0x5f, 0x5f, 0x43, 0x55, 0x44, 0x41, 0x5f, 0x50, 0x52, 0x45, 0x43, 0x5f, 0x53, 0x51, 0x52, 0x54
        /*001b*/ 	.byte	0x00
.L_1:


//--------------------- .nv.constant0.triton_poi_fused__native_batch_norm_legit_no_training__unsafe_index_add_mul_relu_sub_33 --------------------------
	.section	.nv.constant0.triton_poi_fused__native_batch_norm_legit_no_training__unsafe_index_add_mul_relu_sub_33,"a",@progbits
	.sectionflags	@""
	.align	4
.nv.constant0.triton_poi_fused__native_batch_norm_legit_no_training__unsafe_index_add_mul_relu_sub_33:
	.zero		764
